	.headerflags	@"EF_CUDA_TEXMODE_UNIFIED EF_CUDA_64BIT_ADDRESS EF_CUDA_ACCELERATORS EF_CUDA_SM90 EF_CUDA_VIRTUAL_SM(EF_CUDA_SM90)"
	.elftype	@"ET_EXEC"


//--------------------- .nv.info                  --------------------------
	.section	.nv.info,"",@"SHT_CUDA_INFO"
	.align	4


	//----- nvinfo : EIATTR_REGCOUNT
	.align		4
        /*0000*/ 	.byte	0x04, 0x2f
        /*0002*/ 	.short	(.L_2 - .L_1)
	.align		4
.L_1:
        /*0004*/ 	.word	index@(triton_per_fused_add_native_layer_norm_native_layer_norm_backward_19)
        /*0008*/ 	.word	0x0000001c


	//----- nvinfo : EIATTR_MIN_STACK_SIZE
	.align		4
.L_2:
        /*000c*/ 	.byte	0x04, 0x12
        /*000e*/ 	.short	(.L_4 - .L_3)
	.align		4
.L_3:
        /*0010*/ 	.word	index@(triton_per_fused_add_native_layer_norm_native_layer_norm_backward_19)
        /*0014*/ 	.word	0x00000000


	//----- nvinfo : EIATTR_FRAME_SIZE
	.align		4
.L_4:
        /*0018*/ 	.byte	0x04, 0x11
        /*001a*/ 	.short	(.L_6 - .L_5)
	.align		4
.L_5:
        /*001c*/ 	.word	index@(triton_per_fused_add_native_layer_norm_native_layer_norm_backward_19)
        /*0020*/ 	.word	0x00000000


	//----- nvinfo : EIATTR_MIN_STACK_SIZE
	.align		4
.L_6:
        /*0024*/ 	.byte	0x04, 0x12
        /*0026*/ 	.short	(.L_8 - .L_7)
	.align		4
.L_7:
        /*0028*/ 	.word	index@(triton_per_fused_add_native_layer_norm_native_layer_norm_backward_19)
        /*002c*/ 	.word	0x00000000
.L_8:


//--------------------- .nv.info.triton_per_fused_add_native_layer_norm_native_layer_norm_backward_19 --------------------------
	.section	.nv.info.triton_per_fused_add_native_layer_norm_native_layer_norm_backward_19,"",@"SHT_CUDA_INFO"
	.sectionflags	@""
	.align	4


	//----- nvinfo : EIATTR_CUDA_API_VERSION
	.align		4
        /*0000*/ 	.byte	0x04, 0x37
        /*0002*/ 	.short	(.L_10 - .L_9)
.L_9:
        /*0004*/ 	.word	0x0000007c


	//----- nvinfo : EIATTR_KPARAM_INFO
	.align		4
.L_10:
        /*0008*/ 	.byte	0x04, 0x17
        /*000a*/ 	.short	(.L_12 - .L_11)
.L_11:
        /*000c*/ 	.word	0x00000000
        /*0010*/ 	.short	0x0006
        /*0012*/ 	.short	0x002c
        /*0014*/ 	.byte	0x00, 0xf0, 0x11, 0x00


	//----- nvinfo : EIATTR_KPARAM_INFO
	.align		4
.L_12:
        /*0018*/ 	.byte	0x04, 0x17
        /*001a*/ 	.short	(.L_14 - .L_13)
.L_13:
        /*001c*/ 	.word	0x00000000
        /*0020*/ 	.short	0x0005
        /*0022*/ 	.short	0x0028
        /*0024*/ 	.byte	0x00, 0xf0, 0x11, 0x00


	//----- nvinfo : EIATTR_KPARAM_INFO
	.align		4
.L_14:
        /*0028*/ 	.byte	0x04, 0x17
        /*002a*/ 	.short	(.L_16 - .L_15)
.L_15:
        /*002c*/ 	.word	0x00000000
        /*0030*/ 	.short	0x0004
        /*0032*/ 	.short	0x0020
        /*0034*/ 	.byte	0x00, 0xf4, 0x21, 0x00


	//----- nvinfo : EIATTR_KPARAM_INFO
	.align		4
.L_16:
        /*0038*/ 	.byte	0x04, 0x17
        /*003a*/ 	.short	(.L_18 - .L_17)
.L_17:
        /*003c*/ 	.word	0x00000000
        /*0040*/ 	.short	0x0003
        /*0042*/ 	.short	0x0018
        /*0044*/ 	.byte	0x00, 0xf4, 0x21, 0x00


	//----- nvinfo : EIATTR_KPARAM_INFO
	.align		4
.L_18:
        /*0048*/ 	.byte	0x04, 0x17
        /*004a*/ 	.short	(.L_20 - .L_19)
.L_19:
        /*004c*/ 	.word	0x00000000
        /*0050*/ 	.short	0x0002
        /*0052*/ 	.short	0x0010
        /*0054*/ 	.byte	0x00, 0xf4, 0x21, 0x00


	//----- nvinfo : EIATTR_KPARAM_INFO
	.align		4
.L_20:
        /*0058*/ 	.byte	0x04, 0x17
        /*005a*/ 	.short	(.L_22 - .L_21)
.L_21:
        /*005c*/ 	.word	0x00000000
        /*0060*/ 	.short	0x0001
        /*0062*/ 	.short	0x0008
        /*0064*/ 	.byte	0x00, 0xf4, 0x21, 0x00


	//----- nvinfo : EIATTR_KPARAM_INFO
	.align		4
.L_22:
        /*0068*/ 	.byte	0x04, 0x17
        /*006a*/ 	.short	(.L_24 - .L_23)
.L_23:
        /*006c*/ 	.word	0x00000000
        /*0070*/ 	.short	0x0000
        /*0072*/ 	.short	0x0000
        /*0074*/ 	.byte	0x00, 0xf4, 0x21, 0x00


	//----- nvinfo : EIATTR_SPARSE_MMA_MASK
	.align		4
.L_24:
        /*0078*/ 	.byte	0x03, 0x50
        /*007a*/ 	.short	0x0000


	//----- nvinfo : EIATTR_MAXREG_COUNT
	.align		4
        /*007c*/ 	.byte	0x03, 0x1b
        /*007e*/ 	.short	0x00ff


	//----- nvinfo : EIATTR_COOP_GROUP_MASK_REGIDS
	.align		4
        /*0080*/ 	.byte	0x04, 0x29
        /*0082*/ 	.short	(.L_26 - .L_25)


	//   ....[0]....
.L_25:
        /*0084*/ 	.word	0xffffffff


	//   ....[1]....
        /*0088*/ 	.word	0xffffffff


	//   ....[2]....
        /*008c*/ 	.word	0xffffffff


	//   ....[3]....
        /*0090*/ 	.word	0xffffffff


	//   ....[4]....
        /*0094*/ 	.word	0xffffffff


	//   ....[5]....
        /*0098*/ 	.word	0xffffffff


	//   ....[6]....
        /*009c*/ 	.word	0xffffffff


	//   ....[7]....
        /*00a0*/ 	.word	0xffffffff


	//   ....[8]....
        /*00a4*/ 	.word	0xffffffff


	//   ....[9]....
        /*00a8*/ 	.word	0xffffffff


	//   ....[10]....
        /*00ac*/ 	.word	0xffffffff


	//   ....[11]....
        /*00b0*/ 	.word	0xffffffff


	//----- nvinfo : EIATTR_COOP_GROUP_INSTR_OFFSETS
	.align		4
.L_26:
        /*00b4*/ 	.byte	0x04, 0x28
        /*00b6*/ 	.short	(.L_28 - .L_27)


	//   ....[0]....
.L_27:
        /*00b8*/ 	.word	0x00000360


	//   ....[1]....
        /*00bc*/ 	.word	0x00000380


	//   ....[2]....
        /*00c0*/ 	.word	0x000003b0


	//   ....[3]....
        /*00c4*/ 	.word	0x000003f0


	//   ....[4]....
        /*00c8*/ 	.word	0x00000430


	//   ....[5]....
        /*00cc*/ 	.word	0x00000480


	//   ....[6]....
        /*00d0*/ 	.word	0x00000560


	//   ....[7]....
        /*00d4*/ 	.word	0x00000580


	//   ....[8]....
        /*00d8*/ 	.word	0x000005b0


	//   ....[9]....
        /*00dc*/ 	.word	0x000005d0


	//   ....[10]....
        /*00e0*/ 	.word	0x000005f0


	//   ....[11]....
        /*00e4*/ 	.word	0x00000660


	//----- nvinfo : EIATTR_EXIT_INSTR_OFFSETS
	.align		4
.L_28:
        /*00e8*/ 	.byte	0x04, 0x1c
        /*00ea*/ 	.short	(.L_30 - .L_29)


	//   ....[0]....
.L_29:
        /*00ec*/ 	.word	0x00000770


	//   ....[1]....
        /*00f0*/ 	.word	0x000007a0


	//----- nvinfo : EIATTR_REQNTID
	.align		4
.L_30:
        /*00f4*/ 	.byte	0x04, 0x10
        /*00f6*/ 	.short	(.L_32 - .L_31)
.L_31:
        /*00f8*/ 	.word	0x00000040
        /*00fc*/ 	.word	0x00000001
        /*0100*/ 	.word	0x00000001


	//----- nvinfo : EIATTR_CBANK_PARAM_SIZE
	.align		4
.L_32:
        /*0104*/ 	.byte	0x03, 0x19
        /*0106*/ 	.short	0x0030


	//----- nvinfo : EIATTR_PARAM_CBANK
	.align		4
        /*0108*/ 	.byte	0x04, 0x0a
        /*010a*/ 	.short	(.L_34 - .L_33)
	.align		4
.L_33:
        /*010c*/ 	.word	index@(.nv.constant0.triton_per_fused_add_native_layer_norm_native_layer_norm_backward_19)
        /*0110*/ 	.short	0x0210
        /*0112*/ 	.short	0x0030


	//----- nvinfo : EIATTR_SW_WAR
	.align		4
.L_34:
        /*0114*/ 	.byte	0x04, 0x36
        /*0116*/ 	.short	(.L_36 - .L_35)
.L_35:
        /*0118*/ 	.word	0x00000008
.L_36:


//--------------------- .nv.callgraph             --------------------------
	.section	.nv.callgraph,"",@"SHT_CUDA_CALLGRAPH"
	.align	4
	.sectionentsize	8
	.align		4
        /*0000*/ 	.word	0x00000000
	.align		4
        /*0004*/ 	.word	0xffffffff
	.align		4
        /*0008*/ 	.word	0x00000000
	.align		4
        /*000c*/ 	.word	0xfffffffe
	.align		4
        /*0010*/ 	.word	0x00000000
	.align		4
        /*0014*/ 	.word	0xfffffffd
	.align		4
        /*0018*/ 	.word	0x00000000
	.align		4
        /*001c*/ 	.word	0xfffffffc


//--------------------- .nv.constant4             --------------------------
	.section	.nv.constant4,"a",@progbits
	.align	8
	.align		8
.nv.constant4:
        /*0000*/ 	.dword	_$_str


//--------------------- .text.triton_per_fused_add_native_layer_norm_native_layer_norm_backward_19 --------------------------
	.section	.text.triton_per_fused_add_native_layer_norm_native_layer_norm_backward_19,"ax",@progbits
	.sectionflags	@"SHF_BARRIERS=1"
	.align	128
        .global         triton_per_fused_add_native_layer_norm_native_layer_norm_backward_19
        .type           triton_per_fused_add_native_layer_norm_native_layer_norm_backward_19,@function
        .size           triton_per_fused_add_native_layer_norm_native_layer_norm_backward_19,(.L_x_1 - triton_per_fused_add_native_layer_norm_native_layer_norm_backward_19)
        .other          triton_per_fused_add_native_layer_norm_native_layer_norm_backward_19,@"STO_CUDA_ENTRY STV_DEFAULT"
triton_per_fused_add_native_layer_norm_native_layer_norm_backward_19:
.text.triton_per_fused_add_native_layer_norm_native_layer_norm_backward_19:
[----:B------:R-:W0:Y:S02]  /*0000*/  LDC R1, c[0x0][0x28] ;  /* 0x00000a00ff017b82 */ /* 0x000e240000000800 */
[----:B------:R-:W1:Y:S01]  /*0010*/  S2R R22, SR_TID.X ;  /* 0x0000000000167919 */ /* 0x000e620000002100 */
[----:B------:R-:W2:Y:S01]  /*0020*/  LDC.64 R20, c[0x0][0x220] ;  /* 0x00008800ff147b82 */ /* 0x000ea20000000a00 */
[----:B------:R-:W-:Y:S02]  /*0030*/  CS2R R8, SRZ ;  /* 0x0000000000087805 */ /* 0x000fe4000001ff00 */
[----:B------:R-:W-:Y:S01]  /*0040*/  CS2R R10, SRZ ;  /* 0x00000000000a7805 */ /* 0x000fe2000001ff00 */
[----:B------:R-:W3:Y:S01]  /*0050*/  S2R R0, SR_CTAID.X ;  /* 0x0000000000007919 */ /* 0x000ee20000002500 */
[----:B------:R-:W-:Y:S02]  /*0060*/  CS2R R4, SRZ ;  /* 0x0000000000047805 */ /* 0x000fe4000001ff00 */
[----:B------:R-:W-:Y:S01]  /*0070*/  CS2R R6, SRZ ;  /* 0x0000000000067805 */ /* 0x000fe2000001ff00 */
[----:B------:R-:W-:Y:S01]  /*0080*/  ULDC.64 UR6, c[0x0][0x208] ;  /* 0x0000820000067ab9 */ /* 0x000fe20000000a00 */
[----:B------:R-:W4:Y:S08]  /*0090*/  LDC.64 R12, c[0x0][0x218] ;  /* 0x00008600ff0c7b82 */ /* 0x000f300000000a00 */
[----:B------:R-:W5:Y:S01]  /*00a0*/  LDC.64 R2, c[0x0][0x210] ;  /* 0x00008400ff027b82 */ /* 0x000f620000000a00 */
[----:B-1----:R-:W-:-:S04]  /*00b0*/  SHF.L.U32 R18, R22, 0x2, RZ ;  /* 0x0000000216127819 */ /* 0x002fc800000006ff */
[----:B------:R-:W-:Y:S02]  /*00c0*/  LOP3.LUT R17, R18, 0xfc, RZ, 0xc0, !PT ;  /* 0x000000fc12117812 */ /* 0x000fe400078ec0ff */
[----:B---3--:R-:W-:Y:S02]  /*00d0*/  ISETP.GE.AND P0, PT, R0, 0x100, PT ;  /* 0x000001000000780c */ /* 0x008fe40003f06270 */
[C---:B------:R-:W-:Y:S01]  /*00e0*/  ISETP.GE.U32.AND P1, PT, R17.reuse, 0xc0, PT ;  /* 0x000000c01100780c */ /* 0x040fe20003f26070 */
[C---:B--2---:R-:W-:Y:S01]  /*00f0*/  IMAD.WIDE.U32 R20, R17.reuse, 0x4, R20 ;  /* 0x0000000411147825 */ /* 0x044fe200078e0014 */
[----:B------:R-:W-:-:S03]  /*0100*/  ISETP.LT.U32.AND P0, PT, R17, 0xc0, !P0 ;  /* 0x000000c01100780c */ /* 0x000fc60004701070 */
[----:B------:R-:W-:-:S04]  /*0110*/  IMAD R17, R0, 0xc0, R17 ;  /* 0x000000c000117824 */ /* 0x000fc800078e0211 */
[C---:B----4-:R-:W-:Y:S01]  /*0120*/  IMAD.WIDE R24, R17.reuse, 0x4, R12 ;  /* 0x0000000411187825 */ /* 0x050fe200078e020c */
[----:B------:R-:W-:Y:S02]  /*0130*/  CS2R R12, SRZ ;  /* 0x00000000000c7805 */ /* 0x000fe4000001ff00 */
[----:B------:R-:W-:Y:S01]  /*0140*/  CS2R R14, SRZ ;  /* 0x00000000000e7805 */ /* 0x000fe2000001ff00 */
[----:B-----5:R-:W-:Y:S01]  /*0150*/  IMAD.WIDE R2, R17, 0x4, R2 ;  /* 0x0000000411027825 */ /* 0x020fe200078e0202 */
[----:B------:R-:W2:Y:S04]  /*0160*/  @!P1 LDG.E.EL.128 R4, desc[UR6][R20.64] ;  /* 0x0000000614049981 */ /* 0x000ea8000c2e1d00 */
[----:B------:R-:W3:Y:S04]  /*0170*/  @P0 LDG.E.128 R8, desc[UR6][R24.64] ;  /* 0x0000000618080981 */ /* 0x000ee8000c1e1d00 */
[----:B------:R1:W4:Y:S01]  /*0180*/  @P0 LDG.E.128 R12, desc[UR6][R2.64] ;  /* 0x00000006020c0981 */ /* 0x000322000c1e1d00 */
[----:B------:R-:W5:Y:S01]  /*0190*/  S2UR UR5, SR_CgaCtaId ;  /* 0x00000000000579c3 */ /* 0x000f620000008800 */
[C---:B------:R-:W-:Y:S01]  /*01a0*/  LOP3.LUT P2, RZ, R22.reuse, 0x1f, RZ, 0xc0, !PT ;  /* 0x0000001f16ff7812 */ /* 0x040fe2000784c0ff */
[----:B------:R-:W-:Y:S01]  /*01b0*/  UMOV UR4, 0x400 ;  /* 0x0000040000047882 */ /* 0x000fe20000000000 */
[----:B------:R-:W-:Y:S01]  /*01c0*/  ISETP.GE.AND P3, PT, R22, 0x2, PT ;  /* 0x000000021600780c */ /* 0x000fe20003f66270 */
[----:B-----5:R-:W-:Y:S01]  /*01d0*/  UPRMT UR4, UR5, 0x654, UR4 ;  /* 0x0000065405047896 */ /* 0x020fe20008000004 */
[----:B--2---:R-:W-:-:S02]  /*01e0*/  SEL R4, R4, RZ, !P1 ;  /* 0x000000ff04047207 */ /* 0x004fc40004800000 */
[----:B------:R-:W-:Y:S02]  /*01f0*/  SEL R5, R5, RZ, !P1 ;  /* 0x000000ff05057207 */ /* 0x000fe40004800000 */
[----:B---3--:R-:W-:Y:S02]  /*0200*/  SEL R20, R9, RZ, P0 ;  /* 0x000000ff09147207 */ /* 0x008fe40000000000 */
[----:B------:R-:W-:Y:S02]  /*0210*/  SEL R9, R8, RZ, P0 ;  /* 0x000000ff08097207 */ /* 0x000fe40000000000 */
[----:B------:R-:W-:Y:S01]  /*0220*/  SEL R6, R6, RZ, !P1 ;  /* 0x000000ff06067207 */ /* 0x000fe20004800000 */
[----:B------:R-:W-:Y:S01]  /*0230*/  FADD R5, R20, R5 ;  /* 0x0000000514057221 */ /* 0x000fe20000000000 */
[----:B------:R-:W-:Y:S01]  /*0240*/  SEL R21, R10, RZ, P0 ;  /* 0x000000ff0a157207 */ /* 0x000fe20000000000 */
[----:B-1----:R-:W-:Y:S01]  /*0250*/  FADD R3, R9, R4 ;  /* 0x0000000409037221 */ /* 0x002fe20000000000 */
[----:B----4-:R-:W-:-:S02]  /*0260*/  SEL R8, R13, RZ, P0 ;  /* 0x000000ff0d087207 */ /* 0x010fc40000000000 */
[----:B------:R-:W-:Y:S01]  /*0270*/  SEL R12, R12, RZ, P0 ;  /* 0x000000ff0c0c7207 */ /* 0x000fe20000000000 */
[----:B------:R-:W-:Y:S01]  /*0280*/  FADD R4, R21, R6 ;  /* 0x0000000615047221 */ /* 0x000fe20000000000 */
[----:B------:R-:W-:Y:S01]  /*0290*/  SEL R7, R7, RZ, !P1 ;  /* 0x000000ff07077207 */ /* 0x000fe20004800000 */
[----:B------:R-:W-:Y:S01]  /*02a0*/  FADD R2, R8, R5 ;  /* 0x0000000508027221 */ /* 0x000fe20000000000 */
[----:B------:R-:W-:Y:S01]  /*02b0*/  SEL R10, R11, RZ, P0 ;  /* 0x000000ff0b0a7207 */ /* 0x000fe20000000000 */
[----:B------:R-:W-:Y:S01]  /*02c0*/  FADD R3, R12, R3 ;  /* 0x000000030c037221 */ /* 0x000fe20000000000 */
[----:B------:R-:W-:Y:S02]  /*02d0*/  SEL R9, R14, RZ, P0 ;  /* 0x000000ff0e097207 */ /* 0x000fe40000000000 */
[----:B------:R-:W-:Y:S01]  /*02e0*/  SEL R6, R15, RZ, P0 ;  /* 0x000000ff0f067207 */ /* 0x000fe20000000000 */
[----:B------:R-:W-:Y:S01]  /*02f0*/  FADD R5, R10, R7 ;  /* 0x000000070a057221 */ /* 0x000fe20000000000 */
[----:B------:R-:W-:Y:S01]  /*0300*/  FADD R7, R2, R3 ;  /* 0x0000000302077221 */ /* 0x000fe20000000000 */
[----:B------:R-:W-:-:S02]  /*0310*/  FADD R4, R9, R4 ;  /* 0x0000000409047221 */ /* 0x000fc40000000000 */
[----:B------:R-:W-:Y:S02]  /*0320*/  FADD R5, R6, R5 ;  /* 0x0000000506057221 */ /* 0x000fe40000000000 */
[----:B------:R-:W-:-:S04]  /*0330*/  FADD R6, R4, R7 ;  /* 0x0000000704067221 */ /* 0x000fc80000000000 */
[----:B------:R-:W-:-:S05]  /*0340*/  FADD R6, R5, R6 ;  /* 0x0000000605067221 */ /* 0x000fca0000000000 */
[----:B------:R-:W-:-:S05]  /*0350*/  FSEL R6, R6, RZ, P0 ;  /* 0x000000ff06067208 */ /* 0x000fca0000000000 */
[----:B------:R-:W1:Y:S02]  /*0360*/  SHFL.BFLY PT, R7, R6, 0x10, 0x1f ;  /* 0x0e001f0006077f89 */ /* 0x000e6400000e0000 */
[----:B-1----:R-:W-:-:S05]  /*0370*/  FADD R7, R6, R7 ;  /* 0x0000000706077221 */ /* 0x002fca0000000000 */
[----:B------:R-:W1:Y:S02]  /*0380*/  SHFL.BFLY PT, R8, R7, 0x8, 0x1f ;  /* 0x0d001f0007087f89 */ /* 0x000e6400000e0000 */
[----:B-1----:R-:W-:Y:S01]  /*0390*/  FADD R8, R7, R8 ;  /* 0x0000000807087221 */ /* 0x002fe20000000000 */
[----:B------:R-:W-:-:S04]  /*03a0*/  SHF.R.U32.HI R7, RZ, 0x3, R22 ;  /* 0x00000003ff077819 */ /* 0x000fc80000011616 */
[----:B------:R-:W1:Y:S01]  /*03b0*/  SHFL.BFLY PT, R9, R8, 0x4, 0x1f ;  /* 0x0c801f0008097f89 */ /* 0x000e6200000e0000 */
[----:B------:R-:W-:Y:S01]  /*03c0*/  LOP3.LUT R7, R7, 0x4, RZ, 0xc0, !PT ;  /* 0x0000000407077812 */ /* 0x000fe200078ec0ff */
[----:B-1----:R-:W-:Y:S01]  /*03d0*/  FADD R9, R8, R9 ;  /* 0x0000000908097221 */ /* 0x002fe20000000000 */
[----:B------:R-:W-:-:S04]  /*03e0*/  LOP3.LUT R8, R22, 0x1, RZ, 0xc0, !PT ;  /* 0x0000000116087812 */ /* 0x000fc800078ec0ff */
[----:B------:R-:W1:Y:S01]  /*03f0*/  SHFL.BFLY PT, R10, R9, 0x2, 0x1f ;  /* 0x0c401f00090a7f89 */ /* 0x000e6200000e0000 */
[----:B------:R-:W-:-:S04]  /*0400*/  ISETP.NE.U32.AND P1, PT, R8, 0x1, PT ;  /* 0x000000010800780c */ /* 0x000fc80003f25070 */
[----:B------:R-:W-:Y:S01]  /*0410*/  ISETP.LT.AND P1, PT, R22, 0x2, P1 ;  /* 0x000000021600780c */ /* 0x000fe20000f21270 */
[----:B-1----:R-:W-:-:S05]  /*0420*/  FADD R10, R9, R10 ;  /* 0x0000000a090a7221 */ /* 0x002fca0000000000 */
[----:B------:R-:W1:Y:S02]  /*0430*/  SHFL.BFLY PT, R11, R10, 0x1, 0x1f ;  /* 0x0c201f000a0b7f89 */ /* 0x000e6400000e0000 */
[----:B-1----:R-:W-:-:S05]  /*0440*/  FADD R12, R10, R11 ;  /* 0x0000000b0a0c7221 */ /* 0x002fca0000000000 */
[----:B------:R-:W-:Y:S01]  /*0450*/  @!P2 STS [R7+UR4], R12 ;  /* 0x0000000c0700a988 */ /* 0x000fe20008000804 */
[----:B------:R-:W-:Y:S06]  /*0460*/  BAR.SYNC.DEFER_BLOCKING 0x0 ;  /* 0x0000000000007b1d */ /* 0x000fec0000010000 */
[----:B------:R-:W1:Y:S04]  /*0470*/  @!P3 LDS R19, [R18+UR4] ;  /* 0x000000041213b984 */ /* 0x000e680008000800 */
[----:B-1----:R-:W1:Y:S02]  /*0480*/  SHFL.BFLY PT, R6, R19, 0x1, 0x1f ;  /* 0x0c201f0013067f89 */ /* 0x002e6400000e0000 */
[----:B-1----:R-:W-:-:S05]  /*0490*/  FADD R9, R19, R6 ;  /* 0x0000000613097221 */ /* 0x002fca0000000000 */
[----:B------:R-:W-:Y:S01]  /*04a0*/  @P1 STS [R18+UR4], R9 ;  /* 0x0000000912001988 */ /* 0x000fe20008000804 */
[----:B------:R-:W-:Y:S06]  /*04b0*/  BAR.SYNC.DEFER_BLOCKING 0x0 ;  /* 0x0000000000007b1d */ /* 0x000fec0000010000 */
[----:B------:R-:W1:Y:S02]  /*04c0*/  LDS R11, [UR4] ;  /* 0x00000004ff0b7984 */ /* 0x000e640008000800 */
[C---:B-1----:R-:W-:Y:S01]  /*04d0*/  FFMA R2, R11.reuse, -0.0052083334885537624359, R2 ;  /* 0xbbaaaaab0b027823 */ /* 0x042fe20000000002 */
[C---:B------:R-:W-:Y:S01]  /*04e0*/  FFMA R3, R11.reuse, -0.0052083334885537624359, R3 ;  /* 0xbbaaaaab0b037823 */ /* 0x040fe20000000003 */
[----:B------:R-:W-:-:S02]  /*04f0*/  FFMA R6, R11, -0.0052083334885537624359, R4 ;  /* 0xbbaaaaab0b067823 */ /* 0x000fc40000000004 */
[----:B------:R-:W-:-:S04]  /*0500*/  FMUL R8, R2, R2 ;  /* 0x0000000202087220 */ /* 0x000fc80000400000 */
[----:B------:R-:W-:Y:S01]  /*0510*/  FFMA R13, R3, R3, R8 ;  /* 0x00000003030d7223 */ /* 0x000fe20000000008 */
[----:B------:R-:W-:-:S03]  /*0520*/  FFMA R8, R11, -0.0052083334885537624359, R5 ;  /* 0xbbaaaaab0b087823 */ /* 0x000fc60000000005 */
[----:B------:R-:W-:-:S04]  /*0530*/  FFMA R13, R6, R6, R13 ;  /* 0x00000006060d7223 */ /* 0x000fc8000000000d */
[----:B------:R-:W-:-:S05]  /*0540*/  FFMA R13, R8, R8, R13 ;  /* 0x00000008080d7223 */ /* 0x000fca000000000d */
[----:B------:R-:W-:-:S05]  /*0550*/  FSEL R13, R13, RZ, P0 ;  /* 0x000000ff0d0d7208 */ /* 0x000fca0000000000 */
[----:B------:R-:W1:Y:S02]  /*0560*/  SHFL.BFLY PT, R4, R13, 0x10, 0x1f ;  /* 0x0e001f000d047f89 */ /* 0x000e6400000e0000 */
[----:B-1----:R-:W-:-:S05]  /*0570*/  FADD R4, R13, R4 ;  /* 0x000000040d047221 */ /* 0x002fca0000000000 */
[----:B------:R-:W1:Y:S02]  /*0580*/  SHFL.BFLY PT, R5, R4, 0x8, 0x1f ;  /* 0x0d001f0004057f89 */ /* 0x000e6400000e0000 */
[----:B-1----:R-:W-:Y:S01]  /*0590*/  FADD R5, R4, R5 ;  /* 0x0000000504057221 */ /* 0x002fe20000000000 */
[----:B------:R-:W-:Y:S06]  /*05a0*/  BAR.SYNC.DEFER_BLOCKING 0x0 ;  /* 0x0000000000007b1d */ /* 0x000fec0000010000 */
[----:B------:R-:W1:Y:S02]  /*05b0*/  SHFL.BFLY PT, R10, R5, 0x4, 0x1f ;  /* 0x0c801f00050a7f89 */ /* 0x000e6400000e0000 */
[----:B-1----:R-:W-:-:S05]  /*05c0*/  FADD R10, R5, R10 ;  /* 0x0000000a050a7221 */ /* 0x002fca0000000000 */
[----:B------:R-:W1:Y:S02]  /*05d0*/  SHFL.BFLY PT, R9, R10, 0x2, 0x1f ;  /* 0x0c401f000a097f89 */ /* 0x000e6400000e0000 */
[----:B-1----:R-:W-:-:S05]  /*05e0*/  FADD R9, R10, R9 ;  /* 0x000000090a097221 */ /* 0x002fca0000000000 */
[----:B------:R-:W1:Y:S02]  /*05f0*/  SHFL.BFLY PT, R12, R9, 0x1, 0x1f ;  /* 0x0c201f00090c7f89 */ /* 0x000e6400000e0000 */
[----:B-1----:R-:W-:Y:S01]  /*0600*/  FADD R12, R9, R12 ;  /* 0x0000000c090c7221 */ /* 0x002fe20000000000 */
[----:B------:R-:W-:-:S04]  /*0610*/  HFMA2.MMA R9, -RZ, RZ, 0.9580078125, -0.052093505859375 ;  /* 0x3baaaaabff097435 */ /* 0x000fc800000001ff */
[----:B------:R1:W-:Y:S01]  /*0620*/  @!P2 STS [R7+UR4], R12 ;  /* 0x0000000c0700a988 */ /* 0x0003e20008000804 */
[----:B------:R-:W-:Y:S08]  /*0630*/  BAR.SYNC.DEFER_BLOCKING 0x0 ;  /* 0x0000000000007b1d */ /* 0x000ff00000010000 */
[----:B-1----:R-:W1:Y:S01]  /*0640*/  LDC.64 R12, c[0x0][0x230] ;  /* 0x00008c00ff0c7b82 */ /* 0x002e620000000a00 */
[----:B------:R-:W2:Y:S04]  /*0650*/  @!P3 LDS R16, [R18+UR4] ;  /* 0x000000041210b984 */ /* 0x000ea80008000800 */
[----:B--2---:R-:W2:Y:S02]  /*0660*/  SHFL.BFLY PT, R11, R16, 0x1, 0x1f ;  /* 0x0c201f00100b7f89 */ /* 0x004ea400000e0000 */
[----:B--2---:R-:W-:-:S02]  /*0670*/  FADD R5, R16, R11 ;  /* 0x0000000b10057221 */ /* 0x004fc40000000000 */
[----:B------:R-:W2:Y:S03]  /*0680*/  LDC.64 R10, c[0x0][0x228] ;  /* 0x00008a00ff0a7b82 */ /* 0x000ea60000000a00 */
[----:B------:R-:W-:Y:S05]  /*0690*/  @P1 STS [R18+UR4], R5 ;  /* 0x0000000512001988 */ /* 0x000fea0008000804 */
[----:B------:R-:W-:Y:S01]  /*06a0*/  BAR.SYNC.DEFER_BLOCKING 0x0 ;  /* 0x0000000000007b1d */ /* 0x000fe20000010000 */
[----:B------:R-:W-:-:S04]  /*06b0*/  LOP3.LUT P1, RZ, R22, 0x3f, RZ, 0xc0, !PT ;  /* 0x0000003f16ff7812 */ /* 0x000fc8000782c0ff */
[----:B------:R-:W-:Y:S01]  /*06c0*/  ISETP.LT.AND P1, PT, R0, 0x100, !P1 ;  /* 0x000001000000780c */ /* 0x000fe20004f21270 */
[----:B--2---:R-:W-:Y:S01]  /*06d0*/  IMAD.WIDE R10, R17, 0x4, R10 ;  /* 0x00000004110a7825 */ /* 0x004fe200078e020a */
[----:B------:R-:W2:Y:S03]  /*06e0*/  LDS R4, [UR4] ;  /* 0x00000004ff047984 */ /* 0x000ea60008000800 */
[----:B--2---:R-:W-:-:S06]  /*06f0*/  FFMA R9, R4, R9, 9.9999999747524270788e-07 ;  /* 0x358637bd04097423 */ /* 0x004fcc0000000009 */
[----:B------:R-:W2:Y:S02]  /*0700*/  MUFU.RSQ R9, R9 ;  /* 0x0000000900097308 */ /* 0x000ea40000001400 */
[-C--:B--2---:R-:W-:Y:S01]  /*0710*/  FMUL R4, R3, R9.reuse ;  /* 0x0000000903047220 */ /* 0x084fe20000400000 */
[-C--:B------:R-:W-:Y:S01]  /*0720*/  FMUL R5, R2, R9.reuse ;  /* 0x0000000902057220 */ /* 0x080fe20000400000 */
[-C--:B------:R-:W-:Y:S01]  /*0730*/  FMUL R6, R6, R9.reuse ;  /* 0x0000000906067220 */ /* 0x080fe20000400000 */
[----:B------:R-:W-:Y:S01]  /*0740*/  FMUL R7, R8, R9 ;  /* 0x0000000908077220 */ /* 0x000fe20000400000 */
[----:B-1----:R-:W-:-:S04]  /*0750*/  IMAD.WIDE R2, R0, 0x4, R12 ;  /* 0x0000000400027825 */ /* 0x002fc800078e020c */
[----:B------:R1:W-:Y:S01]  /*0760*/  @P0 STG.E.128 desc[UR6][R10.64], R4 ;  /* 0x000000040a000986 */ /* 0x0003e2000c101d06 */
[----:B------:R-:W-:Y:S05]  /*0770*/  @!P1 EXIT ;  /* 0x000000000000994d */ /* 0x000fea0003800000 */
[----:B------:R-:W-:-:S05]  /*0780*/  FMUL R9, R9, 0.0052083334885537624359 ;  /* 0x3baaaaab09097820 */ /* 0x000fca0000400000 */
[----:B------:R-:W-:Y:S01]  /*0790*/  STG.E desc[UR6][R2.64], R9 ;  /* 0x0000000902007986 */ /* 0x000fe2000c101906 */
[----:B------:R-:W-:Y:S05]  /*07a0*/  EXIT ;  /* 0x000000000000794d */ /* 0x000fea0003800000 */
.L_x_0:
[----:B------:R-:W-:-:S00]  /*07b0*/  BRA `(.L_x_0) ;  /* 0xfffffffc00fc7947 */ /* 0x000fc0000383ffff */
[----:B------:R-:W-:-:S00]  /*07c0*/  NOP ;  /* 0x0000000000007918 */ /* 0x000fc00000000000 */
        /* <DEDUP_REMOVED lines=11> */
.L_x_1:


//--------------------- .nv.global.init           --------------------------
	.section	.nv.global.init,"aw",@progbits
.nv.global.init:
	.type		_$_str,@object
	.size		_$_str,(.L_0 - _$_str)
_$_str:
        /*0000*/ 	.byte	0x5f, 0x5f, 0x43, 0x55, 0x44, 0x41, 0x5f, 0x46, 0x54, 0x5a, 0x00
.L_0:


//--------------------- .nv.shared.triton_per_fused_add_native_layer_norm_native_layer_norm_backward_19 --------------------------
	.section	.nv.shared.triton_per_fused_add_native_layer_norm_native_layer_norm_backward_19,"aw",@nobits
	.sectionflags	@""
	.align	16
	.zero		1024


//--------------------- .nv.constant0.triton_per_fused_add_native_layer_norm_native_layer_norm_backward_19 --------------------------
	.section	.nv.constant0.triton_per_fused_add_native_layer_norm_native_layer_norm_backward_19,"a",@progbits
	.sectionflags	@""
	.align	4
.nv.constant0.triton_per_fused_add_native_layer_norm_native_layer_norm_backward_19:
	.zero		576
